//
// Generated by NVIDIA NVVM Compiler
//
// Compiler Build ID: CL-36424714
// Cuda compilation tools, release 13.0, V13.0.88
// Based on NVVM 20.0.0
//

.version 9.0
.target sm_100
.address_size 64

	// .globl	_Z12prelimKernelPhPfS0_S0_iiif

.visible .entry _Z12prelimKernelPhPfS0_S0_iiif(
	.param .u64 .ptr .align 1 _Z12prelimKernelPhPfS0_S0_iiif_param_0,
	.param .u64 .ptr .align 1 _Z12prelimKernelPhPfS0_S0_iiif_param_1,
	.param .u64 .ptr .align 1 _Z12prelimKernelPhPfS0_S0_iiif_param_2,
	.param .u64 .ptr .align 1 _Z12prelimKernelPhPfS0_S0_iiif_param_3,
	.param .u32 _Z12prelimKernelPhPfS0_S0_iiif_param_4,
	.param .u32 _Z12prelimKernelPhPfS0_S0_iiif_param_5,
	.param .u32 _Z12prelimKernelPhPfS0_S0_iiif_param_6,
	.param .f32 _Z12prelimKernelPhPfS0_S0_iiif_param_7
)
{
	.reg .pred 	%p<9>;
	.reg .b16 	%rs<22>;
	.reg .b32 	%r<51>;
	.reg .b32 	%f<11>;
	.reg .b64 	%rd<21>;
	.reg .b64 	%fd<28>;

	ld.param.u64 	%rd5, [_Z12prelimKernelPhPfS0_S0_iiif_param_0];
	ld.param.u64 	%rd7, [_Z12prelimKernelPhPfS0_S0_iiif_param_1];
	ld.param.u64 	%rd8, [_Z12prelimKernelPhPfS0_S0_iiif_param_2];
	ld.param.u64 	%rd6, [_Z12prelimKernelPhPfS0_S0_iiif_param_3];
	ld.param.u32 	%r16, [_Z12prelimKernelPhPfS0_S0_iiif_param_4];
	ld.param.u32 	%r17, [_Z12prelimKernelPhPfS0_S0_iiif_param_5];
	ld.param.f32 	%f3, [_Z12prelimKernelPhPfS0_S0_iiif_param_7];
	cvta.to.global.u64 	%rd1, %rd8;
	cvta.to.global.u64 	%rd2, %rd7;
	mov.u32 	%r18, %ctaid.x;
	mov.u32 	%r1, %ntid.x;
	mov.u32 	%r19, %tid.x;
	mad.lo.s32 	%r49, %r18, %r1, %r19;
	mov.u32 	%r20, %ctaid.y;
	mov.u32 	%r3, %ntid.y;
	mov.u32 	%r21, %tid.y;
	mad.lo.s32 	%r4, %r20, %r3, %r21;
	cvt.rn.f32.s32 	%f4, %r16;
	mul.f32 	%f5, %f3, %f4;
	cvt.f64.f32 	%fd6, %f5;
	mov.f64 	%fd7, 0dBFF6A09E667F3BCD;
	div.rn.f64 	%fd1, %fd7, %fd6;
	fma.rn.f64 	%fd8, %fd1, 0d3FF71547652B82FE, 0d4338000000000000;
	{
	.reg .b32 %temp; 
	mov.b64 	{%r5, %temp}, %fd8;
	}
	mov.f64 	%fd9, 0dC338000000000000;
	add.rn.f64 	%fd10, %fd8, %fd9;
	fma.rn.f64 	%fd11, %fd10, 0dBFE62E42FEFA39EF, %fd1;
	fma.rn.f64 	%fd12, %fd10, 0dBC7ABC9E3B39803F, %fd11;
	fma.rn.f64 	%fd13, %fd12, 0d3E5ADE1569CE2BDF, 0d3E928AF3FCA213EA;
	fma.rn.f64 	%fd14, %fd13, %fd12, 0d3EC71DEE62401315;
	fma.rn.f64 	%fd15, %fd14, %fd12, 0d3EFA01997C89EB71;
	fma.rn.f64 	%fd16, %fd15, %fd12, 0d3F2A01A014761F65;
	fma.rn.f64 	%fd17, %fd16, %fd12, 0d3F56C16C1852B7AF;
	fma.rn.f64 	%fd18, %fd17, %fd12, 0d3F81111111122322;
	fma.rn.f64 	%fd19, %fd18, %fd12, 0d3FA55555555502A1;
	fma.rn.f64 	%fd20, %fd19, %fd12, 0d3FC5555555555511;
	fma.rn.f64 	%fd21, %fd20, %fd12, 0d3FE000000000000B;
	fma.rn.f64 	%fd22, %fd21, %fd12, 0d3FF0000000000000;
	fma.rn.f64 	%fd23, %fd22, %fd12, 0d3FF0000000000000;
	{
	.reg .b32 %temp; 
	mov.b64 	{%r6, %temp}, %fd23;
	}
	{
	.reg .b32 %temp; 
	mov.b64 	{%temp, %r7}, %fd23;
	}
	shl.b32 	%r22, %r5, 20;
	add.s32 	%r23, %r22, %r7;
	mov.b64 	%fd27, {%r6, %r23};
	{
	.reg .b32 %temp; 
	mov.b64 	{%temp, %r24}, %fd1;
	}
	mov.b32 	%f6, %r24;
	abs.f32 	%f1, %f6;
	setp.lt.f32 	%p1, %f1, 0f4086232B;
	@%p1 bra 	$L__BB0_3;
	setp.lt.f64 	%p2, %fd1, 0d0000000000000000;
	add.f64 	%fd24, %fd1, 0d7FF0000000000000;
	selp.f64 	%fd27, 0d0000000000000000, %fd24, %p2;
	setp.geu.f32 	%p3, %f1, 0f40874800;
	@%p3 bra 	$L__BB0_3;
	shr.u32 	%r25, %r5, 31;
	add.s32 	%r26, %r5, %r25;
	shr.s32 	%r27, %r26, 1;
	shl.b32 	%r28, %r27, 20;
	add.s32 	%r29, %r7, %r28;
	mov.b64 	%fd25, {%r6, %r29};
	sub.s32 	%r30, %r5, %r27;
	shl.b32 	%r31, %r30, 20;
	add.s32 	%r32, %r31, 1072693248;
	mov.b32 	%r33, 0;
	mov.b64 	%fd26, {%r33, %r32};
	mul.f64 	%fd27, %fd26, %fd25;
$L__BB0_3:
	cvt.rn.f32.f64 	%f2, %fd27;
	setp.ge.u32 	%p4, %r49, %r17;
	@%p4 bra 	$L__BB0_12;
	cvta.to.global.u64 	%rd3, %rd6;
	mov.u32 	%r34, %nctaid.y;
	mul.lo.s32 	%r8, %r3, %r34;
	mov.u32 	%r35, %nctaid.x;
	mul.lo.s32 	%r9, %r1, %r35;
	cvta.to.global.u64 	%rd4, %rd5;
$L__BB0_5:
	setp.ge.u32 	%p5, %r4, %r16;
	@%p5 bra 	$L__BB0_11;
	mul.lo.s32 	%r11, %r49, %r16;
	mov.u32 	%r50, %r4;
$L__BB0_7:
	add.s32 	%r13, %r50, %r11;
	setp.ne.s32 	%p6, %r50, 0;
	@%p6 bra 	$L__BB0_9;
	mul.wide.s32 	%rd18, %r13, 4;
	add.s64 	%rd19, %rd2, %rd18;
	mov.b32 	%r48, 0;
	st.global.u32 	[%rd19], %r48;
	add.s64 	%rd20, %rd1, %rd18;
	st.global.u32 	[%rd20], %r48;
	bra.uni 	$L__BB0_10;
$L__BB0_9:
	mul.lo.s32 	%r36, %r13, 3;
	cvt.s64.s32 	%rd9, %r36;
	add.s64 	%rd10, %rd4, %rd9;
	ld.global.u8 	%rs1, [%rd10+-3];
	ld.global.u8 	%rs3, [%rd10];
	ld.global.u8 	%rs5, [%rd10+-2];
	ld.global.u8 	%rs7, [%rd10+1];
	ld.global.u8 	%rs9, [%rd10+-1];
	ld.global.u8 	%rs11, [%rd10+2];
	min.u16 	%rs13, %rs3, %rs1;
	max.u16 	%rs14, %rs3, %rs1;
	sub.s16 	%rs15, %rs14, %rs13;
	cvt.u32.u16 	%r37, %rs15;
	min.u16 	%rs16, %rs7, %rs5;
	max.u16 	%rs17, %rs7, %rs5;
	sub.s16 	%rs18, %rs17, %rs16;
	cvt.u32.u16 	%r38, %rs18;
	min.u16 	%rs19, %rs11, %rs9;
	max.u16 	%rs20, %rs11, %rs9;
	sub.s16 	%rs21, %rs20, %rs19;
	cvt.u32.u16 	%r39, %rs21;
	mul.wide.u16 	%r40, %rs15, 2;
	add.s32 	%r41, %r38, %r40;
	add.s32 	%r42, %r41, %r39;
	and.b32  	%r43, %r42, 8188;
	cvt.u64.u32 	%rd11, %r43;
	add.s64 	%rd12, %rd3, %rd11;
	ld.global.f32 	%f7, [%rd12];
	mul.f32 	%f8, %f7, %f2;
	mul.wide.s32 	%rd13, %r13, 4;
	add.s64 	%rd14, %rd2, %rd13;
	st.global.f32 	[%rd14], %f8;
	mul.wide.u16 	%r44, %rs21, 2;
	sub.s32 	%r45, %r41, %r37;
	add.s32 	%r46, %r45, %r44;
	and.b32  	%r47, %r46, -4;
	cvt.u64.u32 	%rd15, %r47;
	add.s64 	%rd16, %rd3, %rd15;
	ld.global.f32 	%f9, [%rd16];
	mul.f32 	%f10, %f9, %f2;
	add.s64 	%rd17, %rd1, %rd13;
	st.global.f32 	[%rd17], %f10;
$L__BB0_10:
	add.s32 	%r50, %r50, %r8;
	setp.lt.u32 	%p7, %r50, %r16;
	@%p7 bra 	$L__BB0_7;
$L__BB0_11:
	bar.sync 	0;
	add.s32 	%r49, %r49, %r9;
	setp.lt.u32 	%p8, %r49, %r17;
	@%p8 bra 	$L__BB0_5;
$L__BB0_12:
	ret;

}


// ===== COMPILED SASS (sm_100) =====

	.target	sm_100

	.elftype	@"ET_EXEC"


//--------------------- .note.nv.tkinfo           --------------------------
	.section	.note.nv.tkinfo,"",@"SHT_NOTE"
	.sectionflags	@"SHF_NOTE_NV_TKINFO"
	.tkinfo
        /*0018*/ 	.word	0x00000002
        /*0030*/ 	.string	""
        /*0030*/ 	.string	"ptxas"
        /*0030*/ 	.string	"Cuda compilation tools, release 13.0, V13.0.88"
        /*0030*/ 	.string	"Build cuda_13.0.r13.0/compiler.36424714_0"
        /*0030*/ 	.string	"-arch sm_100 -m 64 "



//--------------------- .note.nv.cuinfo           --------------------------
	.section	.note.nv.cuinfo,"",@"SHT_NOTE"
	.sectionflags	@"SHF_NOTE_NV_CUINFO"
        /*0018*/ 	.short	0x0002
        /*001a*/ 	.short	0x0064
        /*001c*/ 	.short	0x0082
	.zero		2


//--------------------- .nv.info                  --------------------------
	.section	.nv.info,"",@"SHT_CUDA_INFO"
	.align	4


	//----- nvinfo : EIATTR_REGCOUNT
	.align		4
        /*0000*/ 	.byte	0x04, 0x2f
        /*0002*/ 	.short	(.L_1 - .L_0)
	.align		4
.L_0:
        /*0004*/ 	.word	index@(_Z12prelimKernelPhPfS0_S0_iiif)
        /*0008*/ 	.word	0x0000001c


	//----- nvinfo : EIATTR_FRAME_SIZE
	.align		4
.L_1:
        /*000c*/ 	.byte	0x04, 0x11
        /*000e*/ 	.short	(.L_3 - .L_2)
	.align		4
.L_2:
        /*0010*/ 	.word	index@($__internal_0_$__cuda_sm20_div_rn_f64_full)
        /*0014*/ 	.word	0x00000000


	//----- nvinfo : EIATTR_FRAME_SIZE
	.align		4
.L_3:
        /*0018*/ 	.byte	0x04, 0x11
        /*001a*/ 	.short	(.L_5 - .L_4)
	.align		4
.L_4:
        /*001c*/ 	.word	index@(_Z12prelimKernelPhPfS0_S0_iiif)
        /*0020*/ 	.word	0x00000000


	//----- nvinfo : EIATTR_MIN_STACK_SIZE
	.align		4
.L_5:
        /*0024*/ 	.byte	0x04, 0x12
        /*0026*/ 	.short	(.L_7 - .L_6)
	.align		4
.L_6:
        /*0028*/ 	.word	index@(_Z12prelimKernelPhPfS0_S0_iiif)
        /*002c*/ 	.word	0x00000000
.L_7:


//--------------------- .nv.compat                --------------------------
	.section	.nv.compat,"",@"SHT_CUDA_COMPAT_INFO"
	.align	4
        /*0000*/ 	.byte	0x02, 0x09, 0x00, 0x00, 0x02, 0x02, 0x01, 0x00, 0x02, 0x05, 0x05, 0x00, 0x03, 0x07, 0x01, 0x01
        /*0010*/ 	.byte	0x02, 0x03, 0x00, 0x00, 0x02, 0x06, 0x01, 0x00, 0x04, 0x0b, 0x08, 0x00, 0x01, 0x00, 0x00, 0x00
        /*0020*/ 	.byte	0x00, 0x00, 0x00, 0x00


//--------------------- .nv.info._Z12prelimKernelPhPfS0_S0_iiif --------------------------
	.section	.nv.info._Z12prelimKernelPhPfS0_S0_iiif,"",@"SHT_CUDA_INFO"
	.sectionflags	@""
	.align	4


	//----- nvinfo : EIATTR_CUDA_API_VERSION
	.align		4
        /*0000*/ 	.byte	0x04, 0x37
        /*0002*/ 	.short	(.L_9 - .L_8)
.L_8:
        /*0004*/ 	.word	0x00000082


	//----- nvinfo : EIATTR_KPARAM_INFO
	.align		4
.L_9:
        /*0008*/ 	.byte	0x04, 0x17
        /*000a*/ 	.short	(.L_11 - .L_10)
.L_10:
        /*000c*/ 	.word	0x00000000
        /*0010*/ 	.short	0x0007
        /*0012*/ 	.short	0x002c
        /*0014*/ 	.byte	0x00, 0xf0, 0x11, 0x00


	//----- nvinfo : EIATTR_KPARAM_INFO
	.align		4
.L_11:
        /*0018*/ 	.byte	0x04, 0x17
        /*001a*/ 	.short	(.L_13 - .L_12)
.L_12:
        /*001c*/ 	.word	0x00000000
        /*0020*/ 	.short	0x0006
        /*0022*/ 	.short	0x0028
        /*0024*/ 	.byte	0x00, 0xf0, 0x11, 0x00


	//----- nvinfo : EIATTR_KPARAM_INFO
	.align		4
.L_13:
        /*0028*/ 	.byte	0x04, 0x17
        /*002a*/ 	.short	(.L_15 - .L_14)
.L_14:
        /*002c*/ 	.word	0x00000000
        /*0030*/ 	.short	0x0005
        /*0032*/ 	.short	0x0024
        /*0034*/ 	.byte	0x00, 0xf0, 0x11, 0x00


	//----- nvinfo : EIATTR_KPARAM_INFO
	.align		4
.L_15:
        /*0038*/ 	.byte	0x04, 0x17
        /*003a*/ 	.short	(.L_17 - .L_16)
.L_16:
        /*003c*/ 	.word	0x00000000
        /*0040*/ 	.short	0x0004
        /*0042*/ 	.short	0x0020
        /*0044*/ 	.byte	0x00, 0xf0, 0x11, 0x00


	//----- nvinfo : EIATTR_KPARAM_INFO
	.align		4
.L_17:
        /*0048*/ 	.byte	0x04, 0x17
        /*004a*/ 	.short	(.L_19 - .L_18)
.L_18:
        /*004c*/ 	.word	0x00000000
        /*0050*/ 	.short	0x0003
        /*0052*/ 	.short	0x0018
        /*0054*/ 	.byte	0x00, 0xf5, 0x21, 0x00


	//----- nvinfo : EIATTR_KPARAM_INFO
	.align		4
.L_19:
        /*0058*/ 	.byte	0x04, 0x17
        /*005a*/ 	.short	(.L_21 - .L_20)
.L_20:
        /*005c*/ 	.word	0x00000000
        /*0060*/ 	.short	0x0002
        /*0062*/ 	.short	0x0010
        /*0064*/ 	.byte	0x00, 0xf5, 0x21, 0x00


	//----- nvinfo : EIATTR_KPARAM_INFO
	.align		4
.L_21:
        /*0068*/ 	.byte	0x04, 0x17
        /*006a*/ 	.short	(.L_23 - .L_22)
.L_22:
        /*006c*/ 	.word	0x00000000
        /*0070*/ 	.short	0x0001
        /*0072*/ 	.short	0x0008
        /*0074*/ 	.byte	0x00, 0xf5, 0x21, 0x00


	//----- nvinfo : EIATTR_KPARAM_INFO
	.align		4
.L_23:
        /*0078*/ 	.byte	0x04, 0x17
        /*007a*/ 	.short	(.L_25 - .L_24)
.L_24:
        /*007c*/ 	.word	0x00000000
        /*0080*/ 	.short	0x0000
        /*0082*/ 	.short	0x0000
        /*0084*/ 	.byte	0x00, 0xf5, 0x21, 0x00


	//----- nvinfo : EIATTR_SPARSE_MMA_MASK
	.align		4
.L_25:
        /*0088*/ 	.byte	0x03, 0x50
        /*008a*/ 	.short	0x0000


	//----- nvinfo : EIATTR_MAXREG_COUNT
	.align		4
        /*008c*/ 	.byte	0x03, 0x1b
        /*008e*/ 	.short	0x00ff


	//----- nvinfo : EIATTR_NUM_BARRIERS
	.align		4
        /*0090*/ 	.byte	0x02, 0x4c
        /*0092*/ 	.byte	0x01
	.zero		1


	//----- nvinfo : EIATTR_MERCURY_ISA_VERSION
	.align		4
        /*0094*/ 	.byte	0x03, 0x5f
        /*0096*/ 	.short	0x0101


	//----- nvinfo : EIATTR_VRC_CTA_INIT_COUNT
	.align		4
        /*0098*/ 	.byte	0x02, 0x4a
	.zero		1
	.zero		1


	//----- nvinfo : EIATTR_EXIT_INSTR_OFFSETS
	.align		4
        /*009c*/ 	.byte	0x04, 0x1c
        /*009e*/ 	.short	(.L_27 - .L_26)


	//   ....[0]....
.L_26:
        /*00a0*/ 	.word	0x000005c0


	//   ....[1]....
        /*00a4*/ 	.word	0x00000b10


	//----- nvinfo : EIATTR_CRS_STACK_SIZE
	.align		4
.L_27:
        /*00a8*/ 	.byte	0x04, 0x1e
        /*00aa*/ 	.short	(.L_29 - .L_28)
.L_28:
        /*00ac*/ 	.word	0x00000000


	//----- nvinfo : EIATTR_CBANK_PARAM_SIZE
	.align		4
.L_29:
        /*00b0*/ 	.byte	0x03, 0x19
        /*00b2*/ 	.short	0x0030


	//----- nvinfo : EIATTR_PARAM_CBANK
	.align		4
        /*00b4*/ 	.byte	0x04, 0x0a
        /*00b6*/ 	.short	(.L_31 - .L_30)
	.align		4
.L_30:
        /*00b8*/ 	.word	index@(.nv.constant0._Z12prelimKernelPhPfS0_S0_iiif)
        /*00bc*/ 	.short	0x0380
        /*00be*/ 	.short	0x0030


	//----- nvinfo : EIATTR_SW_WAR
	.align		4
.L_31:
        /*00c0*/ 	.byte	0x04, 0x36
        /*00c2*/ 	.short	(.L_33 - .L_32)
.L_32:
        /*00c4*/ 	.word	0x00000008
.L_33:


//--------------------- .nv.callgraph             --------------------------
	.section	.nv.callgraph,"",@"SHT_CUDA_CALLGRAPH"
	.align	4
	.sectionentsize	8
	.align		4
        /*0000*/ 	.word	0x00000000
	.align		4
        /*0004*/ 	.word	0xffffffff
	.align		4
        /*0008*/ 	.word	0x00000000
	.align		4
        /*000c*/ 	.word	0xfffffffe
	.align		4
        /*0010*/ 	.word	0x00000000
	.align		4
        /*0014*/ 	.word	0xfffffffd
	.align		4
        /*0018*/ 	.word	0x00000000
	.align		4
        /*001c*/ 	.word	0xfffffffc


//--------------------- .text._Z12prelimKernelPhPfS0_S0_iiif --------------------------
	.section	.text._Z12prelimKernelPhPfS0_S0_iiif,"ax",@progbits
	.align	128
        .global         _Z12prelimKernelPhPfS0_S0_iiif
        .type           _Z12prelimKernelPhPfS0_S0_iiif,@function
        .size           _Z12prelimKernelPhPfS0_S0_iiif,(.L_x_11 - _Z12prelimKernelPhPfS0_S0_iiif)
        .other          _Z12prelimKernelPhPfS0_S0_iiif,@"STO_CUDA_ENTRY STV_DEFAULT"
_Z12prelimKernelPhPfS0_S0_iiif:
.text._Z12prelimKernelPhPfS0_S0_iiif:
[----:B------:R-:W-:Y:S01]  /*0000*/  LDC R1, c[0x0][0x37c] ;  /* 0x0000df00ff017b82 */ /* 0x000fe20000000800 */
[----:B------:R-:W0:Y:S01]  /*0010*/  LDCU UR4, c[0x0][0x3a0] ;  /* 0x00007400ff0477ac */ /* 0x000e220008000800 */
[----:B------:R-:W-:Y:S01]  /*0020*/  IMAD.MOV.U32 R2, RZ, RZ, 0x1 ;  /* 0x00000001ff027424 */ /* 0x000fe200078e00ff */
[----:B------:R-:W1:Y:S01]  /*0030*/  S2R R7, SR_TID.Y ;  /* 0x0000000000077919 */ /* 0x000e620000002200 */
[----:B------:R-:W2:Y:S01]  /*0040*/  LDCU UR5, c[0x0][0x3ac] ;  /* 0x00007580ff0577ac */ /* 0x000ea20008000800 */
[----:B0-----:R-:W-:Y:S01]  /*0050*/  I2FP.F32.S32 R0, UR4 ;  /* 0x0000000400007c45 */ /* 0x001fe20008201400 */
[----:B------:R-:W-:-:S04]  /*0060*/  UMOV UR4, 0x667f3bcd ;  /* 0x667f3bcd00047882 */ /* 0x000fc80000000000 */
[----:B--2---:R-:W-:Y:S01]  /*0070*/  FMUL R0, R0, UR5 ;  /* 0x0000000500007c20 */ /* 0x004fe20008400000 */
[----:B------:R-:W-:-:S03]  /*0080*/  UMOV UR5, 0x3ff6a09e ;  /* 0x3ff6a09e00057882 */ /* 0x000fc60000000000 */
[----:B------:R-:W0:Y:S08]  /*0090*/  F2F.F64.F32 R8, R0 ;  /* 0x0000000000087310 */ /* 0x000e300000201800 */
[----:B0-----:R-:W0:Y:S02]  /*00a0*/  MUFU.RCP64H R3, R9 ;  /* 0x0000000900037308 */ /* 0x001e240000001800 */
[----:B0-----:R-:W-:-:S08]  /*00b0*/  DFMA R4, -R8, R2, 1 ;  /* 0x3ff000000804742b */ /* 0x001fd00000000102 */
[----:B------:R-:W-:-:S08]  /*00c0*/  DFMA R4, R4, R4, R4 ;  /* 0x000000040404722b */ /* 0x000fd00000000004 */
[----:B------:R-:W-:-:S08]  /*00d0*/  DFMA R4, R2, R4, R2 ;  /* 0x000000040204722b */ /* 0x000fd00000000002 */
[----:B------:R-:W-:-:S08]  /*00e0*/  DFMA R2, -R8, R4, 1 ;  /* 0x3ff000000802742b */ /* 0x000fd00000000104 */
[----:B------:R-:W-:Y:S01]  /*00f0*/  DFMA R2, R4, R2, R4 ;  /* 0x000000020402722b */ /* 0x000fe20000000004 */
[----:B------:R-:W0:Y:S01]  /*0100*/  S2R R4, SR_TID.X ;  /* 0x0000000000047919 */ /* 0x000e220000002100 */
[----:B------:R-:W0:Y:S06]  /*0110*/  LDC R5, c[0x0][0x360] ;  /* 0x0000d800ff057b82 */ /* 0x000e2c0000000800 */
[----:B------:R-:W-:Y:S02]  /*0120*/  DMUL R10, R2, -UR4 ;  /* 0x80000004020a7c28 */ /* 0x000fe40008000000 */
[----:B------:R-:W1:Y:S06]  /*0130*/  LDC R6, c[0x0][0x364] ;  /* 0x0000d900ff067b82 */ /* 0x000e6c0000000800 */
[----:B------:R-:W-:-:S02]  /*0140*/  DFMA R12, -R8, R10, -UR4 ;  /* 0x80000004080c7e2b */ /* 0x000fc4000800010a */
[----:B------:R-:W0:Y:S06]  /*0150*/  S2UR UR4, SR_CTAID.X ;  /* 0x00000000000479c3 */ /* 0x000e2c0000002500 */
[----:B------:R-:W-:Y:S02]  /*0160*/  DFMA R2, R2, R12, R10 ;  /* 0x0000000c0202722b */ /* 0x000fe4000000000a */
[----:B------:R-:W1:Y:S08]  /*0170*/  S2UR UR5, SR_CTAID.Y ;  /* 0x00000000000579c3 */ /* 0x000e700000002600 */
[----:B------:R-:W-:-:S05]  /*0180*/  FFMA R0, RZ, R9, R3 ;  /* 0x00000009ff007223 */ /* 0x000fca0000000003 */
[----:B------:R-:W-:Y:S01]  /*0190*/  FSETP.GT.AND P0, PT, |R0|, 1.469367938527859385e-39, PT ;  /* 0x001000000000780b */ /* 0x000fe20003f04200 */
[----:B0-----:R-:W-:Y:S02]  /*01a0*/  IMAD R4, R5, UR4, R4 ;  /* 0x0000000405047c24 */ /* 0x001fe4000f8e0204 */
[----:B-1----:R-:W-:-:S10]  /*01b0*/  IMAD R0, R6, UR5, R7 ;  /* 0x0000000506007c24 */ /* 0x002fd4000f8e0207 */
[----:B------:R-:W-:Y:S05]  /*01c0*/  @P0 BRA `(.L_x_0) ;  /* 0x0000000000080947 */ /* 0x000fea0003800000 */
[----:B------:R-:W-:-:S07]  /*01d0*/  MOV R10, 0x1f0 ;  /* 0x000001f0000a7802 */ /* 0x000fce0000000f00 */
[----:B------:R-:W-:Y:S05]  /*01e0*/  CALL.REL.NOINC `($__internal_0_$__cuda_sm20_div_rn_f64_full) ;  /* 0x00000008004c7944 */ /* 0x000fea0003c00000 */
.L_x_0:
[----:B------:R-:W-:Y:S01]  /*01f0*/  IMAD.MOV.U32 R8, RZ, RZ, 0x652b82fe ;  /* 0x652b82feff087424 */ /* 0x000fe200078e00ff */
[----:B------:R-:W-:Y:S01]  /*0200*/  UMOV UR4, 0xfefa39ef ;  /* 0xfefa39ef00047882 */ /* 0x000fe20000000000 */
[----:B------:R-:W-:Y:S01]  /*0210*/  IMAD.MOV.U32 R9, RZ, RZ, 0x3ff71547 ;  /* 0x3ff71547ff097424 */ /* 0x000fe200078e00ff */
[----:B------:R-:W-:Y:S01]  /*0220*/  UMOV UR5, 0x3fe62e42 ;  /* 0x3fe62e4200057882 */ /* 0x000fe20000000000 */
[----:B------:R-:W-:-:S04]  /*0230*/  FSETP.GEU.AND P0, PT, |R3|, 4.1917929649353027344, PT ;  /* 0x4086232b0300780b */ /* 0x000fc80003f0e200 */
[----:B------:R-:W-:-:S08]  /*0240*/  DFMA R8, R2, R8, 6.75539944105574400000e+15 ;  /* 0x433800000208742b */ /* 0x000fd00000000008 */
[----:B------:R-:W-:-:S08]  /*0250*/  DADD R10, R8, -6.75539944105574400000e+15 ;  /* 0xc3380000080a7429 */ /* 0x000fd00000000000 */
[----:B------:R-:W-:Y:S01]  /*0260*/  DFMA R12, R10, -UR4, R2 ;  /* 0x800000040a0c7c2b */ /* 0x000fe20008000002 */
[----:B------:R-:W-:Y:S01]  /*0270*/  UMOV UR4, 0x3b39803f ;  /* 0x3b39803f00047882 */ /* 0x000fe20000000000 */
[----:B------:R-:W-:-:S06]  /*0280*/  UMOV UR5, 0x3c7abc9e ;  /* 0x3c7abc9e00057882 */ /* 0x000fcc0000000000 */
[----:B------:R-:W-:Y:S01]  /*0290*/  DFMA R10, R10, -UR4, R12 ;  /* 0x800000040a0a7c2b */ /* 0x000fe2000800000c */
[----:B------:R-:W-:Y:S01]  /*02a0*/  UMOV UR4, 0x69ce2bdf ;  /* 0x69ce2bdf00047882 */ /* 0x000fe20000000000 */
[----:B------:R-:W-:Y:S01]  /*02b0*/  IMAD.MOV.U32 R12, RZ, RZ, -0x35dec16 ;  /* 0xfca213eaff0c7424 */ /* 0x000fe200078e00ff */
[----:B------:R-:W-:Y:S01]  /*02c0*/  UMOV UR5, 0x3e5ade15 ;  /* 0x3e5ade1500057882 */ /* 0x000fe20000000000 */
[----:B------:R-:W-:-:S06]  /*02d0*/  IMAD.MOV.U32 R13, RZ, RZ, 0x3e928af3 ;  /* 0x3e928af3ff0d7424 */ /* 0x000fcc00078e00ff */
[----:B------:R-:W-:Y:S01]  /*02e0*/  DFMA R12, R10, UR4, R12 ;  /* 0x000000040a0c7c2b */ /* 0x000fe2000800000c */
[----:B------:R-:W-:Y:S01]  /*02f0*/  UMOV UR4, 0x62401315 ;  /* 0x6240131500047882 */ /* 0x000fe20000000000 */
[----:B------:R-:W-:-:S06]  /*0300*/  UMOV UR5, 0x3ec71dee ;  /* 0x3ec71dee00057882 */ /* 0x000fcc0000000000 */
[----:B------:R-:W-:Y:S01]  /*0310*/  DFMA R12, R10, R12, UR4 ;  /* 0x000000040a0c7e2b */ /* 0x000fe2000800000c */
        /* <DEDUP_REMOVED lines=20> */
[----:B------:R-:W-:-:S08]  /*0460*/  DFMA R12, R10, R12, UR4 ;  /* 0x000000040a0c7e2b */ /* 0x000fd0000800000c */
[----:B------:R-:W-:-:S08]  /*0470*/  DFMA R12, R10, R12, 1 ;  /* 0x3ff000000a0c742b */ /* 0x000fd0000000000c */
[----:B------:R-:W-:-:S10]  /*0480*/  DFMA R12, R10, R12, 1 ;  /* 0x3ff000000a0c742b */ /* 0x000fd4000000000c */
[----:B------:R-:W-:Y:S02]  /*0490*/  IMAD R11, R8, 0x100000, R13 ;  /* 0x00100000080b7824 */ /* 0x000fe400078e020d */
[----:B------:R-:W-:Y:S01]  /*04a0*/  IMAD.MOV.U32 R10, RZ, RZ, R12 ;  /* 0x000000ffff0a7224 */ /* 0x000fe200078e000c */
[----:B------:R-:W-:Y:S06]  /*04b0*/  @!P0 BRA `(.L_x_1) ;  /* 0x0000000000388947 */ /* 0x000fec0003800000 */
[----:B------:R-:W-:Y:S01]  /*04c0*/  FSETP.GEU.AND P1, PT, |R3|, 4.2275390625, PT ;  /* 0x408748000300780b */ /* 0x000fe20003f2e200 */
[C---:B------:R-:W-:Y:S02]  /*04d0*/  DADD R10, R2.reuse, +INF ;  /* 0x7ff00000020a7429 */ /* 0x040fe40000000000 */
[----:B------:R-:W-:-:S08]  /*04e0*/  DSETP.GEU.AND P0, PT, R2, RZ, PT ;  /* 0x000000ff0200722a */ /* 0x000fd00003f0e000 */
[----:B------:R-:W-:Y:S02]  /*04f0*/  FSEL R10, R10, RZ, P0 ;  /* 0x000000ff0a0a7208 */ /* 0x000fe40000000000 */
[----:B------:R-:W-:Y:S01]  /*0500*/  FSEL R11, R11, RZ, P0 ;  /* 0x000000ff0b0b7208 */ /* 0x000fe20000000000 */
[----:B------:R-:W-:Y:S06]  /*0510*/  @P1 BRA `(.L_x_1) ;  /* 0x0000000000201947 */ /* 0x000fec0003800000 */
[----:B------:R-:W-:Y:S01]  /*0520*/  LEA.HI R2, R8, R8, RZ, 0x1 ;  /* 0x0000000808027211 */ /* 0x000fe200078f08ff */
[----:B------:R-:W-:-:S03]  /*0530*/  IMAD.MOV.U32 R10, RZ, RZ, R12 ;  /* 0x000000ffff0a7224 */ /* 0x000fc600078e000c */
[----:B------:R-:W-:-:S05]  /*0540*/  SHF.R.S32.HI R11, RZ, 0x1, R2 ;  /* 0x00000001ff0b7819 */ /* 0x000fca0000011402 */
[----:B------:R-:W-:Y:S02]  /*0550*/  IMAD.IADD R2, R8, 0x1, -R11 ;  /* 0x0000000108027824 */ /* 0x000fe400078e0a0b */
[----:B------:R-:W-:-:S03]  /*0560*/  IMAD R11, R11, 0x100000, R13 ;  /* 0x001000000b0b7824 */ /* 0x000fc600078e020d */
[----:B------:R-:W-:Y:S01]  /*0570*/  LEA R3, R2, 0x3ff00000, 0x14 ;  /* 0x3ff0000002037811 */ /* 0x000fe200078ea0ff */
[----:B------:R-:W-:-:S06]  /*0580*/  IMAD.MOV.U32 R2, RZ, RZ, RZ ;  /* 0x000000ffff027224 */ /* 0x000fcc00078e00ff */
[----:B------:R-:W-:-:S11]  /*0590*/  DMUL R10, R10, R2 ;  /* 0x000000020a0a7228 */ /* 0x000fd60000000000 */
.L_x_1:
[----:B------:R-:W0:Y:S02]  /*05a0*/  LDCU UR4, c[0x0][0x3a4] ;  /* 0x00007480ff0477ac */ /* 0x000e240008000800 */
[----:B0-----:R-:W-:-:S13]  /*05b0*/  ISETP.GE.U32.AND P0, PT, R4, UR4, PT ;  /* 0x0000000404007c0c */ /* 0x001fda000bf06070 */
[----:B------:R-:W-:Y:S05]  /*05c0*/  @P0 EXIT ;  /* 0x000000000000094d */ /* 0x000fea0003800000 */
[----:B------:R-:W0:Y:S01]  /*05d0*/  LDCU UR4, c[0x0][0x374] ;  /* 0x00006e80ff0477ac */ /* 0x000e220008000800 */
[----:B------:R1:W2:Y:S01]  /*05e0*/  F2F.F32.F64 R3, R10 ;  /* 0x0000000a00037310 */ /* 0x0002a20000301000 */
[----:B------:R-:W3:Y:S01]  /*05f0*/  LDCU UR5, c[0x0][0x370] ;  /* 0x00006e00ff0577ac */ /* 0x000ee20008000800 */
[----:B------:R-:W4:Y:S01]  /*0600*/  LDCU.64 UR6, c[0x0][0x358] ;  /* 0x00006b00ff0677ac */ /* 0x000f220008000a00 */
[----:B------:R-:W1:Y:S01]  /*0610*/  LDCU UR12, c[0x0][0x3a0] ;  /* 0x00007400ff0c77ac */ /* 0x000e620008000800 */
[----:B------:R-:W1:Y:S01]  /*0620*/  LDCU.64 UR8, c[0x0][0x380] ;  /* 0x00007000ff0877ac */ /* 0x000e620008000a00 */
[----:B0-----:R-:W-:Y:S01]  /*0630*/  IMAD R7, R6, UR4, RZ ;  /* 0x0000000406077c24 */ /* 0x001fe2000f8e02ff */
[----:B------:R-:W0:Y:S01]  /*0640*/  LDCU.64 UR10, c[0x0][0x398] ;  /* 0x00007300ff0a77ac */ /* 0x000e220008000a00 */
[----:B--23--:R-:W-:-:S07]  /*0650*/  IMAD R9, R5, UR5, RZ ;  /* 0x0000000505097c24 */ /* 0x00cfce000f8e02ff */
.L_x_6:
[----:B--2---:R-:W2:Y:S02]  /*0660*/  LDCU UR4, c[0x0][0x3a0] ;  /* 0x00007400ff0477ac */ /* 0x004ea40008000800 */
[----:B--2---:R-:W-:-:S13]  /*0670*/  ISETP.GE.U32.AND P0, PT, R0, UR4, PT ;  /* 0x0000000400007c0c */ /* 0x004fda000bf06070 */
[----:B-1-34-:R-:W-:Y:S05]  /*0680*/  @P0 BRA `(.L_x_2) ;  /* 0x0000000400080947 */ /* 0x01afea0003800000 */
[----:B------:R-:W2:Y:S01]  /*0690*/  LDC.64 R16, c[0x0][0x388] ;  /* 0x0000e200ff107b82 */ /* 0x000ea20000000a00 */
[----:B-1----:R-:W-:-:S07]  /*06a0*/  IMAD.MOV.U32 R11, RZ, RZ, R0 ;  /* 0x000000ffff0b7224 */ /* 0x002fce00078e0000 */
[----:B------:R-:W1:Y:S02]  /*06b0*/  LDC.64 R18, c[0x0][0x390] ;  /* 0x0000e400ff127b82 */ /* 0x000e640000000a00 */
.L_x_5:
[----:B------:R-:W-:Y:S01]  /*06c0*/  ISETP.NE.AND P1, PT, R11, RZ, PT ;  /* 0x000000ff0b00720c */ /* 0x000fe20003f25270 */
[--C-:B----4-:R-:W-:Y:S01]  /*06d0*/  IMAD R5, R4, UR12, R11.reuse ;  /* 0x0000000c04057c24 */ /* 0x110fe2000f8e020b */
[----:B------:R-:W-:Y:S01]  /*06e0*/  BSSY.RECONVERGENT B0, `(.L_x_3) ;  /* 0x000003b000007945 */ /* 0x000fe20003800200 */
[----:B------:R-:W-:-:S05]  /*06f0*/  IMAD.IADD R11, R7, 0x1, R11 ;  /* 0x00000001070b7824 */ /* 0x000fca00078e020b */
[----:B------:R-:W-:-:S05]  /*0700*/  ISETP.GE.U32.AND P0, PT, R11, UR12, PT ;  /* 0x0000000c0b007c0c */ /* 0x000fca000bf06070 */
[----:B---3--:R-:W3:Y:S08]  /*0710*/  @!P1 LDC.64 R12, c[0x0][0x388] ;  /* 0x0000e200ff0c9b82 */ /* 0x008ef00000000a00 */
[----:B------:R-:W5:Y:S01]  /*0720*/  @!P1 LDC.64 R14, c[0x0][0x390] ;  /* 0x0000e400ff0e9b82 */ /* 0x000f620000000a00 */
[----:B---3--:R-:W-:-:S05]  /*0730*/  @!P1 IMAD.WIDE R12, R5, 0x4, R12 ;  /* 0x00000004050c9825 */ /* 0x008fca00078e020c */
[----:B----4-:R3:W-:Y:S01]  /*0740*/  @!P1 STG.E desc[UR6][R12.64], RZ ;  /* 0x000000ff0c009986 */ /* 0x0107e2000c101906 */
[----:B-----5:R-:W-:-:S05]  /*0750*/  @!P1 IMAD.WIDE R14, R5, 0x4, R14 ;  /* 0x00000004050e9825 */ /* 0x020fca00078e020e */
[----:B------:R3:W-:Y:S01]  /*0760*/  @!P1 STG.E desc[UR6][R14.64], RZ ;  /* 0x000000ff0e009986 */ /* 0x0007e2000c101906 */
[----:B------:R-:W-:Y:S05]  /*0770*/  @!P1 BRA `(.L_x_4) ;  /* 0x0000000000c49947 */ /* 0x000fea0003800000 */
[----:B------:R-:W-:-:S05]  /*0780*/  IMAD R2, R5, 0x3, RZ ;  /* 0x0000000305027824 */ /* 0x000fca00078e02ff */
[----:B------:R-:W-:-:S04]  /*0790*/  IADD3 R20, P1, PT, R2, UR8, RZ ;  /* 0x0000000802147c10 */ /* 0x000fc8000ff3e0ff */
[----:B------:R-:W-:-:S05]  /*07a0*/  LEA.HI.X.SX32 R21, R2, UR9, 0x1, P1 ;  /* 0x0000000902157c11 */ /* 0x000fca00088f0eff */
[----:B------:R-:W4:Y:S04]  /*07b0*/  LDG.E.U8 R2, desc[UR6][R20.64+-0x3] ;  /* 0xfffffd0614027981 */ /* 0x000f28000c1e1100 */
[----:B------:R-:W4:Y:S04]  /*07c0*/  LDG.E.U8 R6, desc[UR6][R20.64] ;  /* 0x0000000614067981 */ /* 0x000f28000c1e1100 */
[----:B------:R-:W5:Y:S04]  /*07d0*/  LDG.E.U8 R8, desc[UR6][R20.64+-0x2] ;  /* 0xfffffe0614087981 */ /* 0x000f68000c1e1100 */
[----:B------:R-:W5:Y:S04]  /*07e0*/  LDG.E.U8 R10, desc[UR6][R20.64+0x1] ;  /* 0x00000106140a7981 */ /* 0x000f68000c1e1100 */
[----:B---3--:R-:W3:Y:S04]  /*07f0*/  LDG.E.U8 R12, desc[UR6][R20.64+-0x1] ;  /* 0xffffff06140c7981 */ /* 0x008ee8000c1e1100 */
[----:B------:R0:W3:Y:S01]  /*0800*/  LDG.E.U8 R14, desc[UR6][R20.64+0x2] ;  /* 0x00000206140e7981 */ /* 0x0000e2000c1e1100 */
[----:B----4-:R-:W-:-:S02]  /*0810*/  VIMNMX.U16x2 R13, PT, PT, R6, R2, PT ;  /* 0x00000002060d7248 */ /* 0x010fc40003fe0200 */
[----:B------:R-:W-:Y:S02]  /*0820*/  VIMNMX.U16x2 R6, PT, PT, R6, R2, !PT ;  /* 0x0000000206067248 */ /* 0x000fe40007fe0200 */
[----:B------:R-:W-:Y:S02]  /*0830*/  PRMT R2, R13, 0x7610, R2 ;  /* 0x000076100d027816 */ /* 0x000fe40000000002 */
[----:B-----5:R-:W-:-:S03]  /*0840*/  VIMNMX.U16x2 R15, PT, PT, R10, R8, PT ;  /* 0x000000080a0f7248 */ /* 0x020fc60003fe0200 */
[----:B------:R-:W-:Y:S01]  /*0850*/  IMAD.MOV R13, RZ, RZ, -R2 ;  /* 0x000000ffff0d7224 */ /* 0x000fe200078e0a02 */
[----:B0-----:R-:W-:Y:S02]  /*0860*/  VIMNMX.U16x2 R21, PT, PT, R10, R8, !PT ;  /* 0x000000080a157248 */ /* 0x001fe40007fe0200 */
[----:B------:R-:W-:Y:S02]  /*0870*/  PRMT R8, R15, 0x7610, R8 ;  /* 0x000076100f087816 */ /* 0x000fe40000000008 */
[----:B------:R-:W-:Y:S02]  /*0880*/  PRMT R2, R21, 0x7610, R2 ;  /* 0x0000761015027816 */ /* 0x000fe40000000002 */
[CC--:B---3--:R-:W-:Y:S01]  /*0890*/  VIMNMX.U16x2 R10, PT, PT, R14.reuse, R12.reuse, PT ;  /* 0x0000000c0e0a7248 */ /* 0x0c8fe20003fe0200 */
[----:B------:R-:W-:Y:S01]  /*08a0*/  IMAD.MOV R8, RZ, RZ, -R8 ;  /* 0x000000ffff087224 */ /* 0x000fe200078e0a08 */
[----:B------:R-:W-:Y:S02]  /*08b0*/  VIMNMX.U16x2 R12, PT, PT, R14, R12, !PT ;  /* 0x0000000c0e0c7248 */ /* 0x000fe40007fe0200 */
[----:B------:R-:W-:Y:S01]  /*08c0*/  PRMT R13, R13, 0x7710, RZ ;  /* 0x000077100d0d7816 */ /* 0x000fe200000000ff */
[----:B------:R-:W-:Y:S01]  /*08d0*/  IMAD.MOV R10, RZ, RZ, -R10 ;  /* 0x000000ffff0a7224 */ /* 0x000fe200078e0a0a */
[----:B------:R-:W-:-:S02]  /*08e0*/  PRMT R15, R8, 0x7710, RZ ;  /* 0x00007710080f7816 */ /* 0x000fc400000000ff */
[----:B------:R-:W-:Y:S01]  /*08f0*/  PRMT R8, R12, 0x7610, R8 ;  /* 0x000076100c087816 */ /* 0x000fe20000000008 */
[----:B------:R-:W-:Y:S01]  /*0900*/  IMAD.IADD R6, R6, 0x1, R13 ;  /* 0x0000000106067824 */ /* 0x000fe200078e020d */
[----:B------:R-:W-:Y:S01]  /*0910*/  PRMT R21, R10, 0x7710, RZ ;  /* 0x000077100a157816 */ /* 0x000fe200000000ff */
[----:B------:R-:W-:-:S03]  /*0920*/  IMAD.IADD R2, R2, 0x1, R15 ;  /* 0x0000000102027824 */ /* 0x000fc600078e020f */
[----:B------:R-:W-:Y:S01]  /*0930*/  LOP3.LUT R6, R6, 0xffff, RZ, 0xc0, !PT ;  /* 0x0000ffff06067812 */ /* 0x000fe200078ec0ff */
[----:B------:R-:W-:Y:S01]  /*0940*/  IMAD.IADD R8, R8, 0x1, R21 ;  /* 0x0000000108087824 */ /* 0x000fe200078e0215 */
[----:B------:R-:W-:-:S04]  /*0950*/  LOP3.LUT R13, R2, 0xffff, RZ, 0xc0, !PT ;  /* 0x0000ffff020d7812 */ /* 0x000fc800078ec0ff */
[----:B------:R-:W-:Y:S01]  /*0960*/  LOP3.LUT R8, R8, 0xffff, RZ, 0xc0, !PT ;  /* 0x0000ffff08087812 */ /* 0x000fe200078ec0ff */
[----:B------:R-:W-:-:S04]  /*0970*/  IMAD R15, R6, 0x2, R13 ;  /* 0x00000002060f7824 */ /* 0x000fc800078e020d */
[----:B------:R-:W-:-:S05]  /*0980*/  IMAD.IADD R2, R8, 0x1, R15 ;  /* 0x0000000108027824 */ /* 0x000fca00078e020f */
[----:B------:R-:W-:-:S04]  /*0990*/  LOP3.LUT R2, R2, 0x1ffc, RZ, 0xc0, !PT ;  /* 0x00001ffc02027812 */ /* 0x000fc800078ec0ff */
[----:B------:R-:W-:-:S05]  /*09a0*/  IADD3 R12, P1, PT, R2, UR10, RZ ;  /* 0x0000000a020c7c10 */ /* 0x000fca000ff3e0ff */
[----:B------:R-:W-:-:S05]  /*09b0*/  IMAD.X R13, RZ, RZ, UR11, P1 ;  /* 0x0000000bff0d7e24 */ /* 0x000fca00088e06ff */
[----:B------:R-:W3:Y:S01]  /*09c0*/  LDG.E R12, desc[UR6][R12.64] ;  /* 0x000000060c0c7981 */ /* 0x000ee2000c1e1900 */
[----:B------:R-:W-:Y:S02]  /*09d0*/  IMAD.IADD R15, R15, 0x1, -R6 ;  /* 0x000000010f0f7824 */ /* 0x000fe400078e0a06 */
[----:B--2---:R-:W-:-:S04]  /*09e0*/  IMAD.WIDE R20, R5, 0x4, R16 ;  /* 0x0000000405147825 */ /* 0x004fc800078e0210 */
[----:B------:R-:W-:-:S05]  /*09f0*/  IMAD R15, R8, 0x2, R15 ;  /* 0x00000002080f7824 */ /* 0x000fca00078e020f */
[----:B------:R-:W-:-:S04]  /*0a00*/  LOP3.LUT R15, R15, 0xfffffffc, RZ, 0xc0, !PT ;  /* 0xfffffffc0f0f7812 */ /* 0x000fc800078ec0ff */
[----:B------:R-:W-:-:S05]  /*0a10*/  IADD3 R14, P1, PT, R15, UR10, RZ ;  /* 0x0000000a0f0e7c10 */ /* 0x000fca000ff3e0ff */
[----:B------:R-:W-:Y:S02]  /*0a20*/  IMAD.X R15, RZ, RZ, UR11, P1 ;  /* 0x0000000bff0f7e24 */ /* 0x000fe400088e06ff */
[----:B---3--:R-:W-:-:S05]  /*0a30*/  FMUL R25, R3, R12 ;  /* 0x0000000c03197220 */ /* 0x008fca0000400000 */
[----:B------:R4:W-:Y:S04]  /*0a40*/  STG.E desc[UR6][R20.64], R25 ;  /* 0x0000001914007986 */ /* 0x0009e8000c101906 */
[----:B------:R-:W2:Y:S01]  /*0a50*/  LDG.E R14, desc[UR6][R14.64] ;  /* 0x000000060e0e7981 */ /* 0x000ea2000c1e1900 */
[----:B-1----:R-:W-:-:S04]  /*0a60*/  IMAD.WIDE R22, R5, 0x4, R18 ;  /* 0x0000000405167825 */ /* 0x002fc800078e0212 */
[----:B--2---:R-:W-:-:S05]  /*0a70*/  FMUL R5, R3, R14 ;  /* 0x0000000e03057220 */ /* 0x004fca0000400000 */
[----:B------:R4:W-:Y:S02]  /*0a80*/  STG.E desc[UR6][R22.64], R5 ;  /* 0x0000000516007986 */ /* 0x0009e4000c101906 */
.L_x_4:
[----:B0-----:R-:W-:Y:S05]  /*0a90*/  BSYNC.RECONVERGENT B0 ;  /* 0x0000000000007941 */ /* 0x001fea0003800200 */
.L_x_3:
[----:B------:R-:W-:Y:S05]  /*0aa0*/  @!P0 BRA `(.L_x_5) ;  /* 0xfffffffc00048947 */ /* 0x000fea000383ffff */
.L_x_2:
[----:B------:R-:W-:Y:S05]  /*0ab0*/  WARPSYNC.ALL ;  /* 0x0000000000007948 */ /* 0x000fea0003800000 */
[----:B------:R-:W5:Y:S01]  /*0ac0*/  LDCU UR4, c[0x0][0x3a4] ;  /* 0x00007480ff0477ac */ /* 0x000f620008000800 */
[----:B------:R-:W-:Y:S01]  /*0ad0*/  IMAD.IADD R4, R9, 0x1, R4 ;  /* 0x0000000109047824 */ /* 0x000fe200078e0204 */
[----:B------:R-:W-:Y:S04]  /*0ae0*/  BAR.SYNC.DEFER_BLOCKING 0x0 ;  /* 0x0000000000007b1d */ /* 0x000fe80000010000 */
[----:B-----5:R-:W-:-:S13]  /*0af0*/  ISETP.GE.U32.AND P0, PT, R4, UR4, PT ;  /* 0x0000000404007c0c */ /* 0x020fda000bf06070 */
[----:B------:R-:W-:Y:S05]  /*0b00*/  @!P0 BRA `(.L_x_6) ;  /* 0xfffffff800d48947 */ /* 0x000fea000383ffff */
[----:B01--4-:R-:W-:Y:S05]  /*0b10*/  EXIT ;  /* 0x000000000000794d */ /* 0x013fea0003800000 */
        .weak           $__internal_0_$__cuda_sm20_div_rn_f64_full
        .type           $__internal_0_$__cuda_sm20_div_rn_f64_full,@function
        .size           $__internal_0_$__cuda_sm20_div_rn_f64_full,(.L_x_11 - $__internal_0_$__cuda_sm20_div_rn_f64_full)
$__internal_0_$__cuda_sm20_div_rn_f64_full:
[C---:B------:R-:W-:Y:S01]  /*0b20*/  FSETP.GEU.AND P0, PT, |R9|.reuse, 1.469367938527859385e-39, PT ;  /* 0x001000000900780b */ /* 0x040fe20003f0e200 */
[----:B------:R-:W-:Y:S01]  /*0b30*/  IMAD.MOV.U32 R12, RZ, RZ, 0x1 ;  /* 0x00000001ff0c7424 */ /* 0x000fe200078e00ff */
[C---:B------:R-:W-:Y:S01]  /*0b40*/  LOP3.LUT R2, R9.reuse, 0x800fffff, RZ, 0xc0, !PT ;  /* 0x800fffff09027812 */ /* 0x040fe200078ec0ff */
[----:B------:R-:W-:Y:S01]  /*0b50*/  IMAD.MOV.U32 R7, RZ, RZ, 0x1ca00000 ;  /* 0x1ca00000ff077424 */ /* 0x000fe200078e00ff */
[----:B------:R-:W-:Y:S01]  /*0b60*/  LOP3.LUT R11, R9, 0x7ff00000, RZ, 0xc0, !PT ;  /* 0x7ff00000090b7812 */ /* 0x000fe200078ec0ff */
[----:B------:R-:W-:Y:S01]  /*0b70*/  IMAD.MOV.U32 R20, RZ, RZ, 0x3ff00000 ;  /* 0x3ff00000ff147424 */ /* 0x000fe200078e00ff */
[----:B------:R-:W-:Y:S01]  /*0b80*/  LOP3.LUT R3, R2, 0x3ff00000, RZ, 0xfc, !PT ;  /* 0x3ff0000002037812 */ /* 0x000fe200078efcff */
[----:B------:R-:W-:Y:S01]  /*0b90*/  IMAD.MOV.U32 R2, RZ, RZ, R8 ;  /* 0x000000ffff027224 */ /* 0x000fe200078e0008 */
[----:B------:R-:W-:Y:S01]  /*0ba0*/  ISETP.LE.U32.AND P1, PT, R11, 0x3ff00000, PT ;  /* 0x3ff000000b00780c */ /* 0x000fe20003f23070 */
[----:B------:R-:W-:-:S03]  /*0bb0*/  VIADD R21, R20, 0xffffffff ;  /* 0xffffffff14157836 */ /* 0x000fc60000000000 */
[----:B------:R-:W-:Y:S01]  /*0bc0*/  SEL R16, R7, 0x63400000, !P1 ;  /* 0x6340000007107807 */ /* 0x000fe20004800000 */
[----:B------:R-:W-:-:S06]  /*0bd0*/  @!P0 DMUL R2, R8, 8.98846567431157953865e+307 ;  /* 0x7fe0000008028828 */ /* 0x000fcc0000000000 */
[----:B------:R-:W0:Y:S04]  /*0be0*/  MUFU.RCP64H R13, R3 ;  /* 0x00000003000d7308 */ /* 0x000e280000001800 */
[----:B------:R-:W-:Y:S02]  /*0bf0*/  @!P0 LOP3.LUT R11, R3, 0x7ff00000, RZ, 0xc0, !PT ;  /* 0x7ff00000030b8812 */ /* 0x000fe400078ec0ff */
[----:B------:R-:W-:-:S03]  /*0c00*/  ISETP.GT.U32.AND P0, PT, R21, 0x7feffffe, PT ;  /* 0x7feffffe1500780c */ /* 0x000fc60003f04070 */
[----:B------:R-:W-:-:S05]  /*0c10*/  VIADD R21, R11, 0xffffffff ;  /* 0xffffffff0b157836 */ /* 0x000fca0000000000 */
[----:B------:R-:W-:Y:S01]  /*0c20*/  ISETP.GT.U32.OR P0, PT, R21, 0x7feffffe, P0 ;  /* 0x7feffffe1500780c */ /* 0x000fe20000704470 */
[----:B0-----:R-:W-:-:S08]  /*0c30*/  DFMA R14, R12, -R2, 1 ;  /* 0x3ff000000c0e742b */ /* 0x001fd00000000802 */
[----:B------:R-:W-:-:S08]  /*0c40*/  DFMA R14, R14, R14, R14 ;  /* 0x0000000e0e0e722b */ /* 0x000fd0000000000e */
[----:B------:R-:W-:-:S08]  /*0c50*/  DFMA R14, R12, R14, R12 ;  /* 0x0000000e0c0e722b */ /* 0x000fd0000000000c */
[----:B------:R-:W-:-:S08]  /*0c60*/  DFMA R12, R14, -R2, 1 ;  /* 0x3ff000000e0c742b */ /* 0x000fd00000000802 */
[----:B------:R-:W-:Y:S01]  /*0c70*/  DFMA R14, R14, R12, R14 ;  /* 0x0000000c0e0e722b */ /* 0x000fe2000000000e */
[----:B------:R-:W-:Y:S01]  /*0c80*/  LOP3.LUT R13, R16, 0x8006a09e, RZ, 0xfc, !PT ;  /* 0x8006a09e100d7812 */ /* 0x000fe200078efcff */
[----:B------:R-:W-:-:S06]  /*0c90*/  IMAD.MOV.U32 R12, RZ, RZ, 0x667f3bcd ;  /* 0x667f3bcdff0c7424 */ /* 0x000fcc00078e00ff */
[----:B------:R-:W-:-:S08]  /*0ca0*/  DMUL R16, R14, R12 ;  /* 0x0000000c0e107228 */ /* 0x000fd00000000000 */
[----:B------:R-:W-:-:S08]  /*0cb0*/  DFMA R18, R16, -R2, R12 ;  /* 0x800000021012722b */ /* 0x000fd0000000000c */
[----:B------:R-:W-:Y:S01]  /*0cc0*/  DFMA R14, R14, R18, R16 ;  /* 0x000000120e0e722b */ /* 0x000fe20000000010 */
[----:B------:R-:W-:Y:S10]  /*0cd0*/  @P0 BRA `(.L_x_7) ;  /* 0x0000000000740947 */ /* 0x000ff40003800000 */
[----:B------:R-:W-:Y:S01]  /*0ce0*/  LOP3.LUT R17, R9, 0x7ff00000, RZ, 0xc0, !PT ;  /* 0x7ff0000009117812 */ /* 0x000fe200078ec0ff */
[----:B------:R-:W-:Y:S02]  /*0cf0*/  IMAD.MOV.U32 R11, RZ, RZ, 0x3ff00000 ;  /* 0x3ff00000ff0b7424 */ /* 0x000fe400078e00ff */
[----:B------:R-:W-:Y:S01]  /*0d00*/  IMAD.MOV.U32 R18, RZ, RZ, RZ ;  /* 0x000000ffff127224 */ /* 0x000fe200078e00ff */
[----:B------:R-:W-:Y:S01]  /*0d10*/  ISETP.LE.U32.AND P0, PT, R17, 0x3ff00000, PT ;  /* 0x3ff000001100780c */ /* 0x000fe20003f03070 */
[----:B------:R-:W-:-:S05]  /*0d20*/  IMAD.MOV R16, RZ, RZ, -R17 ;  /* 0x000000ffff107224 */ /* 0x000fca00078e0a11 */
[----:B------:R-:W-:Y:S02]  /*0d30*/  VIADDMNMX R11, R16, R11, 0xb9600000, !PT ;  /* 0xb9600000100b7446 */ /* 0x000fe4000780010b */
[----:B------:R-:W-:Y:S02]  /*0d40*/  SEL R16, R7, 0x63400000, !P0 ;  /* 0x6340000007107807 */ /* 0x000fe40004000000 */
[----:B------:R-:W-:-:S05]  /*0d50*/  VIMNMX R11, PT, PT, R11, 0x46a00000, PT ;  /* 0x46a000000b0b7848 */ /* 0x000fca0003fe0100 */
[----:B------:R-:W-:-:S04]  /*0d60*/  IMAD.IADD R11, R11, 0x1, -R16 ;  /* 0x000000010b0b7824 */ /* 0x000fc800078e0a10 */
[----:B------:R-:W-:-:S06]  /*0d70*/  VIADD R19, R11, 0x7fe00000 ;  /* 0x7fe000000b137836 */ /* 0x000fcc0000000000 */
[----:B------:R-:W-:-:S10]  /*0d80*/  DMUL R16, R14, R18 ;  /* 0x000000120e107228 */ /* 0x000fd40000000000 */
[----:B------:R-:W-:-:S13]  /*0d90*/  FSETP.GTU.AND P0, PT, |R17|, 1.469367938527859385e-39, PT ;  /* 0x001000001100780b */ /* 0x000fda0003f0c200 */
[----:B------:R-:W-:Y:S05]  /*0da0*/  @P0 BRA `(.L_x_8) ;  /* 0x0000000000840947 */ /* 0x000fea0003800000 */
[----:B------:R-:W-:Y:S01]  /*0db0*/  DFMA R2, R14, -R2, R12 ;  /* 0x800000020e02722b */ /* 0x000fe2000000000c */
[----:B------:R-:W-:-:S09]  /*0dc0*/  IMAD.MOV.U32 R18, RZ, RZ, RZ ;  /* 0x000000ffff127224 */ /* 0x000fd200078e00ff */
[C---:B------:R-:W-:Y:S02]  /*0dd0*/  FSETP.NEU.AND P0, PT, R3.reuse, RZ, PT ;  /* 0x000000ff0300720b */ /* 0x040fe40003f0d000 */
[----:B------:R-:W-:-:S04]  /*0de0*/  LOP3.LUT R9, R3, 0x80000000, R9, 0x48, !PT ;  /* 0x8000000003097812 */ /* 0x000fc800078e4809 */
[----:B------:R-:W-:-:S07]  /*0df0*/  LOP3.LUT R19, R9, R19, RZ, 0xfc, !PT ;  /* 0x0000001309137212 */ /* 0x000fce00078efcff */
[----:B------:R-:W-:Y:S05]  /*0e00*/  @!P0 BRA `(.L_x_8) ;  /* 0x00000000006c8947 */ /* 0x000fea0003800000 */
[----:B------:R-:W-:Y:S01]  /*0e10*/  IMAD.MOV R3, RZ, RZ, -R11 ;  /* 0x000000ffff037224 */ /* 0x000fe200078e0a0b */
[----:B------:R-:W-:Y:S01]  /*0e20*/  IADD3 R11, PT, PT, -R11, -0x43300000, RZ ;  /* 0xbcd000000b0b7810 */ /* 0x000fe20007ffe1ff */
[----:B------:R-:W-:-:S06]  /*0e30*/  IMAD.MOV.U32 R2, RZ, RZ, RZ ;  /* 0x000000ffff027224 */ /* 0x000fcc00078e00ff */
[----:B------:R-:W-:Y:S02]  /*0e40*/  DFMA R2, R16, -R2, R14 ;  /* 0x800000021002722b */ /* 0x000fe4000000000e */
[----:B------:R-:W-:-:S08]  /*0e50*/  DMUL.RP R14, R14, R18 ;  /* 0x000000120e0e7228 */ /* 0x000fd00000008000 */
[----:B------:R-:W-:Y:S02]  /*0e60*/  FSETP.NEU.AND P0, PT, |R3|, R11, PT ;  /* 0x0000000b0300720b */ /* 0x000fe40003f0d200 */
[----:B------:R-:W-:Y:S02]  /*0e70*/  LOP3.LUT R9, R15, R9, RZ, 0x3c, !PT ;  /* 0x000000090f097212 */ /* 0x000fe400078e3cff */
[----:B------:R-:W-:Y:S02]  /*0e80*/  FSEL R16, R14, R16, !P0 ;  /* 0x000000100e107208 */ /* 0x000fe40004000000 */
[----:B------:R-:W-:Y:S01]  /*0e90*/  FSEL R17, R9, R17, !P0 ;  /* 0x0000001109117208 */ /* 0x000fe20004000000 */
[----:B------:R-:W-:Y:S06]  /*0ea0*/  BRA `(.L_x_8) ;  /* 0x0000000000447947 */ /* 0x000fec0003800000 */
.L_x_7:
[----:B------:R-:W-:-:S14]  /*0eb0*/  DSETP.NAN.AND P0, PT, R8, R8, PT ;  /* 0x000000080800722a */ /* 0x000fdc0003f08000 */
[----:B------:R-:W-:Y:S05]  /*0ec0*/  @P0 BRA `(.L_x_9) ;  /* 0x0000000000340947 */ /* 0x000fea0003800000 */
[----:B------:R-:W-:Y:S01]  /*0ed0*/  ISETP.NE.AND P0, PT, R20, R11, PT ;  /* 0x0000000b1400720c */ /* 0x000fe20003f05270 */
[----:B------:R-:W-:Y:S02]  /*0ee0*/  IMAD.MOV.U32 R16, RZ, RZ, 0x0 ;  /* 0x00000000ff107424 */ /* 0x000fe400078e00ff */
[----:B------:R-:W-:-:S10]  /*0ef0*/  IMAD.MOV.U32 R17, RZ, RZ, -0x80000 ;  /* 0xfff80000ff117424 */ /* 0x000fd400078e00ff */
[----:B------:R-:W-:Y:S05]  /*0f00*/  @!P0 BRA `(.L_x_8) ;  /* 0x00000000002c8947 */ /* 0x000fea0003800000 */
[----:B------:R-:W-:Y:S02]  /*0f10*/  ISETP.NE.AND P0, PT, R20, 0x7ff00000, PT ;  /* 0x7ff000001400780c */ /* 0x000fe40003f05270 */
[----:B------:R-:W-:Y:S02]  /*0f20*/  LOP3.LUT R8, R9, 0xbff6a09e, RZ, 0x3c, !PT ;  /* 0xbff6a09e09087812 */ /* 0x000fe400078e3cff */
[----:B------:R-:W-:Y:S02]  /*0f30*/  ISETP.EQ.OR P0, PT, R11, RZ, !P0 ;  /* 0x000000ff0b00720c */ /* 0x000fe40004702670 */
[----:B------:R-:W-:-:S11]  /*0f40*/  LOP3.LUT R17, R8, 0x80000000, RZ, 0xc0, !PT ;  /* 0x8000000008117812 */ /* 0x000fd600078ec0ff */
[----:B------:R-:W-:Y:S01]  /*0f50*/  @P0 LOP3.LUT R2, R17, 0x7ff00000, RZ, 0xfc, !PT ;  /* 0x7ff0000011020812 */ /* 0x000fe200078efcff */
[----:B------:R-:W-:Y:S02]  /*0f60*/  @!P0 IMAD.MOV.U32 R16, RZ, RZ, RZ ;  /* 0x000000ffff108224 */ /* 0x000fe400078e00ff */
[----:B------:R-:W-:Y:S02]  /*0f70*/  @P0 IMAD.MOV.U32 R16, RZ, RZ, RZ ;  /* 0x000000ffff100224 */ /* 0x000fe400078e00ff */
[----:B------:R-:W-:Y:S01]  /*0f80*/  @P0 IMAD.MOV.U32 R17, RZ, RZ, R2 ;  /* 0x000000ffff110224 */ /* 0x000fe200078e0002 */
[----:B------:R-:W-:Y:S06]  /*0f90*/  BRA `(.L_x_8) ;  /* 0x0000000000087947 */ /* 0x000fec0003800000 */
.L_x_9:
[----:B------:R-:W-:Y:S01]  /*0fa0*/  LOP3.LUT R17, R9, 0x80000, RZ, 0xfc, !PT ;  /* 0x0008000009117812 */ /* 0x000fe200078efcff */
[----:B------:R-:W-:-:S07]  /*0fb0*/  IMAD.MOV.U32 R16, RZ, RZ, R8 ;  /* 0x000000ffff107224 */ /* 0x000fce00078e0008 */
.L_x_8:
[----:B------:R-:W-:Y:S02]  /*0fc0*/  IMAD.MOV.U32 R11, RZ, RZ, 0x0 ;  /* 0x00000000ff0b7424 */ /* 0x000fe400078e00ff */
[----:B------:R-:W-:Y:S02]  /*0fd0*/  IMAD.MOV.U32 R2, RZ, RZ, R16 ;  /* 0x000000ffff027224 */ /* 0x000fe400078e0010 */
[----:B------:R-:W-:Y:S01]  /*0fe0*/  IMAD.MOV.U32 R3, RZ, RZ, R17 ;  /* 0x000000ffff037224 */ /* 0x000fe200078e0011 */
[----:B------:R-:W-:Y:S06]  /*0ff0*/  RET.REL.NODEC R10 `(_Z12prelimKernelPhPfS0_S0_iiif) ;  /* 0xfffffff00a007950 */ /* 0x000fec0003c3ffff */
.L_x_10:
[----:B------:R-:W-:-:S00]  /*1000*/  BRA `(.L_x_10) ;  /* 0xfffffffc00fc7947 */ /* 0x000fc0000383ffff */
[----:B------:R-:W-:-:S00]  /*1010*/  NOP ;  /* 0x0000000000007918 */ /* 0x000fc00000000000 */
        /* <DEDUP_REMOVED lines=14> */
.L_x_11:


//--------------------- .nv.shared.reserved.0     --------------------------
	.section	.nv.shared.reserved.0,"aw",@nobits
	.weak		__nv_reservedSMEM_offset_0_alias
	.size		__nv_reservedSMEM_offset_0_alias, 0, 64
	.other		__nv_reservedSMEM_offset_0_alias,@"STO_CUDA_RESERVED_SHARED STV_DEFAULT"
__nv_reservedSMEM_offset_0_alias:
	.zero		0
	.zero		64


//--------------------- .nv.constant0._Z12prelimKernelPhPfS0_S0_iiif --------------------------
	.section	.nv.constant0._Z12prelimKernelPhPfS0_S0_iiif,"a",@progbits
	.sectionflags	@""
	.align	4
.nv.constant0._Z12prelimKernelPhPfS0_S0_iiif:
	.zero		944


//--------------------- SYMBOLS --------------------------

	.type		.nv.reservedSmem.offset0,@object
	.size		.nv.reservedSmem.offset0,0x4
